//
// Generated by NVIDIA NVVM Compiler
//
// Compiler Build ID: CL-36424714
// Cuda compilation tools, release 13.0, V13.0.88
// Based on NVVM 20.0.0
//

.version 9.0
.target sm_100
.address_size 64

	// .globl	_Z7initRNGP17curandStateXORWOWm
.global .align 4 .b8 precalc_xorwow_matrix[102400];
.global .align 4 .b8 precalc_xorwow_offset_matrix[102400];
.global .align 4 .b8 mrg32k3aM1[2304];
.global .align 4 .b8 mrg32k3aM2[2304];
.global .align 4 .b8 mrg32k3aM1SubSeq[2016];
.global .align 4 .b8 mrg32k3aM2SubSeq[2016];
.global .align 4 .b8 mrg32k3aM1Seq[2304];
.global .align 4 .b8 mrg32k3aM2Seq[2304];
.const .align 8 .b8 __cr_lgamma_table[72];
// _ZZ9sumRandomP17curandStateXORWOWPdE6shared has been demoted

.visible .entry _Z7initRNGP17curandStateXORWOWm(
	.param .u64 .ptr .align 1 _Z7initRNGP17curandStateXORWOWm_param_0,
	.param .u64 _Z7initRNGP17curandStateXORWOWm_param_1
)
{
	.reg .pred 	%p<25>;
	.reg .b32 	%r<413>;
	.reg .b64 	%rd<19>;

	ld.param.u64 	%rd8, [_Z7initRNGP17curandStateXORWOWm_param_0];
	ld.param.u64 	%rd9, [_Z7initRNGP17curandStateXORWOWm_param_1];
	mov.u32 	%r183, %ctaid.x;
	mov.u32 	%r184, %ntid.x;
	mov.u32 	%r185, %tid.x;
	mad.lo.s32 	%r1, %r183, %r184, %r185;
	setp.gt.s32 	%p1, %r1, 999;
	@%p1 bra 	$L__BB0_44;
	cvta.to.global.u64 	%rd10, %rd8;
	cvt.s64.s32 	%rd18, %r1;
	mul.wide.s32 	%rd11, %r1, 48;
	add.s64 	%rd2, %rd10, %rd11;
	cvt.u32.u64 	%r186, %rd9;
	xor.b32  	%r187, %r186, -1429050551;
	mul.lo.s32 	%r188, %r187, 1099087573;
	{ .reg .b32 tmp; mov.b64 {tmp, %r189}, %rd9; }
	xor.b32  	%r190, %r189, -136515619;
	mul.lo.s32 	%r191, %r190, -1703105765;
	add.s32 	%r192, %r188, %r191;
	add.s32 	%r193, %r192, 6615241;
	add.s32 	%r194, %r188, 123456789;
	st.global.v2.u32 	[%rd2], {%r193, %r194};
	xor.b32  	%r195, %r188, 362436069;
	add.s32 	%r196, %r191, 521288629;
	st.global.v2.u32 	[%rd2+8], {%r195, %r196};
	xor.b32  	%r197, %r191, 88675123;
	add.s32 	%r198, %r188, 5783321;
	st.global.v2.u32 	[%rd2+16], {%r197, %r198};
	setp.eq.s32 	%p2, %r1, 0;
	@%p2 bra 	$L__BB0_43;
	mov.b32 	%r319, 0;
$L__BB0_3:
	and.b64  	%rd4, %rd18, 3;
	setp.eq.s64 	%p3, %rd4, 0;
	@%p3 bra 	$L__BB0_42;
	mul.wide.u32 	%rd12, %r319, 3200;
	mov.u64 	%rd13, precalc_xorwow_matrix;
	add.s64 	%rd5, %rd13, %rd12;
	cvt.u32.u64 	%r3, %rd4;
	mov.b32 	%r320, 0;
$L__BB0_5:
	mov.b32 	%r333, 0;
	mov.u32 	%r334, %r333;
	mov.u32 	%r335, %r333;
	mov.u32 	%r336, %r333;
	mov.u32 	%r337, %r333;
	mov.u32 	%r326, %r333;
$L__BB0_6:
	mul.wide.u32 	%rd14, %r326, 4;
	add.s64 	%rd15, %rd2, %rd14;
	ld.global.u32 	%r11, [%rd15+4];
	shl.b32 	%r12, %r326, 5;
	mov.b32 	%r332, 0;
$L__BB0_7:
	.pragma "nounroll";
	shr.u32 	%r203, %r11, %r332;
	and.b32  	%r204, %r203, 1;
	setp.eq.b32 	%p4, %r204, 1;
	not.pred 	%p5, %p4;
	add.s32 	%r205, %r12, %r332;
	mul.lo.s32 	%r206, %r205, 5;
	mul.wide.u32 	%rd16, %r206, 4;
	add.s64 	%rd6, %rd5, %rd16;
	@%p5 bra 	$L__BB0_9;
	ld.global.u32 	%r207, [%rd6];
	xor.b32  	%r337, %r337, %r207;
	ld.global.u32 	%r208, [%rd6+4];
	xor.b32  	%r336, %r336, %r208;
	ld.global.u32 	%r209, [%rd6+8];
	xor.b32  	%r335, %r335, %r209;
	ld.global.u32 	%r210, [%rd6+12];
	xor.b32  	%r334, %r334, %r210;
	ld.global.u32 	%r211, [%rd6+16];
	xor.b32  	%r333, %r333, %r211;
$L__BB0_9:
	and.b32  	%r213, %r203, 2;
	setp.eq.s32 	%p6, %r213, 0;
	@%p6 bra 	$L__BB0_11;
	ld.global.u32 	%r214, [%rd6+20];
	xor.b32  	%r337, %r337, %r214;
	ld.global.u32 	%r215, [%rd6+24];
	xor.b32  	%r336, %r336, %r215;
	ld.global.u32 	%r216, [%rd6+28];
	xor.b32  	%r335, %r335, %r216;
	ld.global.u32 	%r217, [%rd6+32];
	xor.b32  	%r334, %r334, %r217;
	ld.global.u32 	%r218, [%rd6+36];
	xor.b32  	%r333, %r333, %r218;
$L__BB0_11:
	and.b32  	%r220, %r203, 4;
	setp.eq.s32 	%p7, %r220, 0;
	@%p7 bra 	$L__BB0_13;
	ld.global.u32 	%r221, [%rd6+40];
	xor.b32  	%r337, %r337, %r221;
	ld.global.u32 	%r222, [%rd6+44];
	xor.b32  	%r336, %r336, %r222;
	ld.global.u32 	%r223, [%rd6+48];
	xor.b32  	%r335, %r335, %r223;
	ld.global.u32 	%r224, [%rd6+52];
	xor.b32  	%r334, %r334, %r224;
	ld.global.u32 	%r225, [%rd6+56];
	xor.b32  	%r333, %r333, %r225;
$L__BB0_13:
	and.b32  	%r227, %r203, 8;
	setp.eq.s32 	%p8, %r227, 0;
	@%p8 bra 	$L__BB0_15;
	ld.global.u32 	%r228, [%rd6+60];
	xor.b32  	%r337, %r337, %r228;
	ld.global.u32 	%r229, [%rd6+64];
	xor.b32  	%r336, %r336, %r229;
	ld.global.u32 	%r230, [%rd6+68];
	xor.b32  	%r335, %r335, %r230;
	ld.global.u32 	%r231, [%rd6+72];
	xor.b32  	%r334, %r334, %r231;
	ld.global.u32 	%r232, [%rd6+76];
	xor.b32  	%r333, %r333, %r232;
$L__BB0_15:
	and.b32  	%r234, %r203, 16;
	setp.eq.s32 	%p9, %r234, 0;
	@%p9 bra 	$L__BB0_17;
	ld.global.u32 	%r235, [%rd6+80];
	xor.b32  	%r337, %r337, %r235;
	ld.global.u32 	%r236, [%rd6+84];
	xor.b32  	%r336, %r336, %r236;
	ld.global.u32 	%r237, [%rd6+88];
	xor.b32  	%r335, %r335, %r237;
	ld.global.u32 	%r238, [%rd6+92];
	xor.b32  	%r334, %r334, %r238;
	ld.global.u32 	%r239, [%rd6+96];
	xor.b32  	%r333, %r333, %r239;
$L__BB0_17:
	and.b32  	%r241, %r203, 32;
	setp.eq.s32 	%p10, %r241, 0;
	@%p10 bra 	$L__BB0_19;
	ld.global.u32 	%r242, [%rd6+100];
	xor.b32  	%r337, %r337, %r242;
	ld.global.u32 	%r243, [%rd6+104];
	xor.b32  	%r336, %r336, %r243;
	ld.global.u32 	%r244, [%rd6+108];
	xor.b32  	%r335, %r335, %r244;
	ld.global.u32 	%r245, [%rd6+112];
	xor.b32  	%r334, %r334, %r245;
	ld.global.u32 	%r246, [%rd6+116];
	xor.b32  	%r333, %r333, %r246;
$L__BB0_19:
	and.b32  	%r248, %r203, 64;
	setp.eq.s32 	%p11, %r248, 0;
	@%p11 bra 	$L__BB0_21;
	ld.global.u32 	%r249, [%rd6+120];
	xor.b32  	%r337, %r337, %r249;
	ld.global.u32 	%r250, [%rd6+124];
	xor.b32  	%r336, %r336, %r250;
	ld.global.u32 	%r251, [%rd6+128];
	xor.b32  	%r335, %r335, %r251;
	ld.global.u32 	%r252, [%rd6+132];
	xor.b32  	%r334, %r334, %r252;
	ld.global.u32 	%r253, [%rd6+136];
	xor.b32  	%r333, %r333, %r253;
$L__BB0_21:
	and.b32  	%r255, %r203, 128;
	setp.eq.s32 	%p12, %r255, 0;
	@%p12 bra 	$L__BB0_23;
	ld.global.u32 	%r256, [%rd6+140];
	xor.b32  	%r337, %r337, %r256;
	ld.global.u32 	%r257, [%rd6+144];
	xor.b32  	%r336, %r336, %r257;
	ld.global.u32 	%r258, [%rd6+148];
	xor.b32  	%r335, %r335, %r258;
	ld.global.u32 	%r259, [%rd6+152];
	xor.b32  	%r334, %r334, %r259;
	ld.global.u32 	%r260, [%rd6+156];
	xor.b32  	%r333, %r333, %r260;
$L__BB0_23:
	and.b32  	%r262, %r203, 256;
	setp.eq.s32 	%p13, %r262, 0;
	@%p13 bra 	$L__BB0_25;
	ld.global.u32 	%r263, [%rd6+160];
	xor.b32  	%r337, %r337, %r263;
	ld.global.u32 	%r264, [%rd6+164];
	xor.b32  	%r336, %r336, %r264;
	ld.global.u32 	%r265, [%rd6+168];
	xor.b32  	%r335, %r335, %r265;
	ld.global.u32 	%r266, [%rd6+172];
	xor.b32  	%r334, %r334, %r266;
	ld.global.u32 	%r267, [%rd6+176];
	xor.b32  	%r333, %r333, %r267;
$L__BB0_25:
	and.b32  	%r269, %r203, 512;
	setp.eq.s32 	%p14, %r269, 0;
	@%p14 bra 	$L__BB0_27;
	ld.global.u32 	%r270, [%rd6+180];
	xor.b32  	%r337, %r337, %r270;
	ld.global.u32 	%r271, [%rd6+184];
	xor.b32  	%r336, %r336, %r271;
	ld.global.u32 	%r272, [%rd6+188];
	xor.b32  	%r335, %r335, %r272;
	ld.global.u32 	%r273, [%rd6+192];
	xor.b32  	%r334, %r334, %r273;
	ld.global.u32 	%r274, [%rd6+196];
	xor.b32  	%r333, %r333, %r274;
$L__BB0_27:
	and.b32  	%r276, %r203, 1024;
	setp.eq.s32 	%p15, %r276, 0;
	@%p15 bra 	$L__BB0_29;
	ld.global.u32 	%r277, [%rd6+200];
	xor.b32  	%r337, %r337, %r277;
	ld.global.u32 	%r278, [%rd6+204];
	xor.b32  	%r336, %r336, %r278;
	ld.global.u32 	%r279, [%rd6+208];
	xor.b32  	%r335, %r335, %r279;
	ld.global.u32 	%r280, [%rd6+212];
	xor.b32  	%r334, %r334, %r280;
	ld.global.u32 	%r281, [%rd6+216];
	xor.b32  	%r333, %r333, %r281;
$L__BB0_29:
	and.b32  	%r283, %r203, 2048;
	setp.eq.s32 	%p16, %r283, 0;
	@%p16 bra 	$L__BB0_31;
	ld.global.u32 	%r284, [%rd6+220];
	xor.b32  	%r337, %r337, %r284;
	ld.global.u32 	%r285, [%rd6+224];
	xor.b32  	%r336, %r336, %r285;
	ld.global.u32 	%r286, [%rd6+228];
	xor.b32  	%r335, %r335, %r286;
	ld.global.u32 	%r287, [%rd6+232];
	xor.b32  	%r334, %r334, %r287;
	ld.global.u32 	%r288, [%rd6+236];
	xor.b32  	%r333, %r333, %r288;
$L__BB0_31:
	and.b32  	%r290, %r203, 4096;
	setp.eq.s32 	%p17, %r290, 0;
	@%p17 bra 	$L__BB0_33;
	ld.global.u32 	%r291, [%rd6+240];
	xor.b32  	%r337, %r337, %r291;
	ld.global.u32 	%r292, [%rd6+244];
	xor.b32  	%r336, %r336, %r292;
	ld.global.u32 	%r293, [%rd6+248];
	xor.b32  	%r335, %r335, %r293;
	ld.global.u32 	%r294, [%rd6+252];
	xor.b32  	%r334, %r334, %r294;
	ld.global.u32 	%r295, [%rd6+256];
	xor.b32  	%r333, %r333, %r295;
$L__BB0_33:
	and.b32  	%r297, %r203, 8192;
	setp.eq.s32 	%p18, %r297, 0;
	@%p18 bra 	$L__BB0_35;
	ld.global.u32 	%r298, [%rd6+260];
	xor.b32  	%r337, %r337, %r298;
	ld.global.u32 	%r299, [%rd6+264];
	xor.b32  	%r336, %r336, %r299;
	ld.global.u32 	%r300, [%rd6+268];
	xor.b32  	%r335, %r335, %r300;
	ld.global.u32 	%r301, [%rd6+272];
	xor.b32  	%r334, %r334, %r301;
	ld.global.u32 	%r302, [%rd6+276];
	xor.b32  	%r333, %r333, %r302;
$L__BB0_35:
	and.b32  	%r304, %r203, 16384;
	setp.eq.s32 	%p19, %r304, 0;
	@%p19 bra 	$L__BB0_37;
	ld.global.u32 	%r305, [%rd6+280];
	xor.b32  	%r337, %r337, %r305;
	ld.global.u32 	%r306, [%rd6+284];
	xor.b32  	%r336, %r336, %r306;
	ld.global.u32 	%r307, [%rd6+288];
	xor.b32  	%r335, %r335, %r307;
	ld.global.u32 	%r308, [%rd6+292];
	xor.b32  	%r334, %r334, %r308;
	ld.global.u32 	%r309, [%rd6+296];
	xor.b32  	%r333, %r333, %r309;
$L__BB0_37:
	and.b32  	%r311, %r203, 32768;
	setp.eq.s32 	%p20, %r311, 0;
	@%p20 bra 	$L__BB0_39;
	ld.global.u32 	%r312, [%rd6+300];
	xor.b32  	%r337, %r337, %r312;
	ld.global.u32 	%r313, [%rd6+304];
	xor.b32  	%r336, %r336, %r313;
	ld.global.u32 	%r314, [%rd6+308];
	xor.b32  	%r335, %r335, %r314;
	ld.global.u32 	%r315, [%rd6+312];
	xor.b32  	%r334, %r334, %r315;
	ld.global.u32 	%r316, [%rd6+316];
	xor.b32  	%r333, %r333, %r316;
$L__BB0_39:
	add.s32 	%r332, %r332, 16;
	setp.ne.s32 	%p21, %r332, 32;
	@%p21 bra 	$L__BB0_7;
	mad.lo.s32 	%r317, %r326, -31, %r12;
	add.s32 	%r326, %r317, 1;
	setp.ne.s32 	%p22, %r326, 5;
	@%p22 bra 	$L__BB0_6;
	st.global.u32 	[%rd2+4], %r337;
	st.global.u32 	[%rd2+8], %r336;
	st.global.u32 	[%rd2+12], %r335;
	st.global.u32 	[%rd2+16], %r334;
	st.global.u32 	[%rd2+20], %r333;
	add.s32 	%r320, %r320, 1;
	setp.lt.u32 	%p23, %r320, %r3;
	@%p23 bra 	$L__BB0_5;
$L__BB0_42:
	shr.u64 	%rd7, %rd18, 2;
	add.s32 	%r319, %r319, 1;
	setp.gt.u64 	%p24, %rd18, 3;
	mov.u64 	%rd18, %rd7;
	@%p24 bra 	$L__BB0_3;
$L__BB0_43:
	mov.b32 	%r318, 0;
	st.global.v2.u32 	[%rd2+24], {%r318, %r318};
	st.global.u32 	[%rd2+32], %r318;
	mov.b64 	%rd17, 0;
	st.global.u64 	[%rd2+40], %rd17;
$L__BB0_44:
	ret;

}
	// .globl	_Z9sumRandomP17curandStateXORWOWPd
.visible .entry _Z9sumRandomP17curandStateXORWOWPd(
	.param .u64 .ptr .align 1 _Z9sumRandomP17curandStateXORWOWPd_param_0,
	.param .u64 .ptr .align 1 _Z9sumRandomP17curandStateXORWOWPd_param_1
)
{
	.reg .pred 	%p<9>;
	.reg .b32 	%r<32>;
	.reg .b64 	%rd<12>;
	.reg .b64 	%fd<25>;
	// demoted variable
	.shared .align 8 .b8 _ZZ9sumRandomP17curandStateXORWOWPdE6shared[512];
	ld.param.u64 	%rd1, [_Z9sumRandomP17curandStateXORWOWPd_param_0];
	ld.param.u64 	%rd2, [_Z9sumRandomP17curandStateXORWOWPd_param_1];
	mov.u32 	%r1, %ctaid.x;
	mov.u32 	%r5, %ntid.x;
	mov.u32 	%r2, %tid.x;
	mad.lo.s32 	%r3, %r1, %r5, %r2;
	setp.gt.s32 	%p1, %r3, 999;
	mov.f64 	%fd24, 0d0000000000000000;
	@%p1 bra 	$L__BB1_2;
	cvta.to.global.u64 	%rd3, %rd1;
	mul.wide.s32 	%rd4, %r3, 48;
	add.s64 	%rd5, %rd3, %rd4;
	ld.global.v2.u32 	{%r6, %r7}, [%rd5];
	shr.u32 	%r8, %r7, 2;
	xor.b32  	%r9, %r8, %r7;
	ld.global.v2.u32 	{%r10, %r11}, [%rd5+8];
	ld.global.v2.u32 	{%r12, %r13}, [%rd5+16];
	shl.b32 	%r14, %r13, 4;
	shl.b32 	%r15, %r9, 1;
	xor.b32  	%r16, %r15, %r14;
	xor.b32  	%r17, %r16, %r9;
	xor.b32  	%r18, %r17, %r13;
	add.s32 	%r19, %r6, %r18;
	add.s32 	%r20, %r19, 362437;
	shr.u32 	%r21, %r10, 2;
	xor.b32  	%r22, %r21, %r10;
	st.global.v2.u32 	[%rd5+8], {%r12, %r13};
	shl.b32 	%r23, %r18, 4;
	shl.b32 	%r24, %r22, 1;
	xor.b32  	%r25, %r24, %r23;
	xor.b32  	%r26, %r25, %r22;
	xor.b32  	%r27, %r26, %r18;
	st.global.v2.u32 	[%rd5+16], {%r18, %r27};
	add.s32 	%r28, %r6, 724874;
	st.global.v2.u32 	[%rd5], {%r28, %r11};
	add.s32 	%r29, %r27, %r28;
	cvt.u64.u32 	%rd6, %r20;
	mul.wide.u32 	%rd7, %r29, 2097152;
	xor.b64  	%rd8, %rd7, %rd6;
	cvt.rn.f64.u64 	%fd4, %rd8;
	fma.rn.f64 	%fd24, %fd4, 0d3CA0000000000000, 0d3C90000000000000;
$L__BB1_2:
	shl.b32 	%r30, %r2, 3;
	mov.u32 	%r31, _ZZ9sumRandomP17curandStateXORWOWPdE6shared;
	add.s32 	%r4, %r31, %r30;
	st.shared.f64 	[%r4], %fd24;
	bar.sync 	0;
	setp.gt.u32 	%p2, %r2, 31;
	@%p2 bra 	$L__BB1_4;
	ld.shared.f64 	%fd5, [%r4+256];
	ld.shared.f64 	%fd6, [%r4];
	add.f64 	%fd7, %fd5, %fd6;
	st.shared.f64 	[%r4], %fd7;
$L__BB1_4:
	bar.sync 	0;
	setp.gt.u32 	%p3, %r2, 15;
	@%p3 bra 	$L__BB1_6;
	ld.shared.f64 	%fd8, [%r4+128];
	ld.shared.f64 	%fd9, [%r4];
	add.f64 	%fd10, %fd8, %fd9;
	st.shared.f64 	[%r4], %fd10;
$L__BB1_6:
	bar.sync 	0;
	setp.gt.u32 	%p4, %r2, 7;
	@%p4 bra 	$L__BB1_8;
	ld.shared.f64 	%fd11, [%r4+64];
	ld.shared.f64 	%fd12, [%r4];
	add.f64 	%fd13, %fd11, %fd12;
	st.shared.f64 	[%r4], %fd13;
$L__BB1_8:
	bar.sync 	0;
	setp.gt.u32 	%p5, %r2, 3;
	@%p5 bra 	$L__BB1_10;
	ld.shared.f64 	%fd14, [%r4+32];
	ld.shared.f64 	%fd15, [%r4];
	add.f64 	%fd16, %fd14, %fd15;
	st.shared.f64 	[%r4], %fd16;
$L__BB1_10:
	bar.sync 	0;
	setp.gt.u32 	%p6, %r2, 1;
	@%p6 bra 	$L__BB1_12;
	ld.shared.f64 	%fd17, [%r4+16];
	ld.shared.f64 	%fd18, [%r4];
	add.f64 	%fd19, %fd17, %fd18;
	st.shared.f64 	[%r4], %fd19;
$L__BB1_12:
	bar.sync 	0;
	setp.ne.s32 	%p7, %r2, 0;
	@%p7 bra 	$L__BB1_14;
	ld.shared.f64 	%fd20, [_ZZ9sumRandomP17curandStateXORWOWPdE6shared+8];
	ld.shared.f64 	%fd21, [%r4];
	add.f64 	%fd22, %fd20, %fd21;
	st.shared.f64 	[%r4], %fd22;
$L__BB1_14:
	setp.ne.s32 	%p8, %r2, 0;
	bar.sync 	0;
	@%p8 bra 	$L__BB1_16;
	ld.shared.f64 	%fd23, [_ZZ9sumRandomP17curandStateXORWOWPdE6shared];
	cvta.to.global.u64 	%rd9, %rd2;
	mul.wide.u32 	%rd10, %r1, 8;
	add.s64 	%rd11, %rd9, %rd10;
	st.global.f64 	[%rd11], %fd23;
$L__BB1_16:
	ret;

}


// ===== COMPILED SASS (sm_100) =====

	.target	sm_100

	.elftype	@"ET_EXEC"


//--------------------- .note.nv.tkinfo           --------------------------
	.section	.note.nv.tkinfo,"",@"SHT_NOTE"
	.sectionflags	@"SHF_NOTE_NV_TKINFO"
	.tkinfo
        /*0018*/ 	.word	0x00000002
        /*0030*/ 	.string	""
        /*0030*/ 	.string	"ptxas"
        /*0030*/ 	.string	"Cuda compilation tools, release 13.0, V13.0.88"
        /*0030*/ 	.string	"Build cuda_13.0.r13.0/compiler.36424714_0"
        /*0030*/ 	.string	"-arch sm_100 -m 64 "



//--------------------- .note.nv.cuinfo           --------------------------
	.section	.note.nv.cuinfo,"",@"SHT_NOTE"
	.sectionflags	@"SHF_NOTE_NV_CUINFO"
        /*0018*/ 	.short	0x0002
        /*001a*/ 	.short	0x0064
        /*001c*/ 	.short	0x0082
	.zero		2


//--------------------- .nv.info                  --------------------------
	.section	.nv.info,"",@"SHT_CUDA_INFO"
	.align	4


	//----- nvinfo : EIATTR_REGCOUNT
	.align		4
        /*0000*/ 	.byte	0x04, 0x2f
        /*0002*/ 	.short	(.L_10 - .L_9)
	.align		4
.L_9:
        /*0004*/ 	.word	index@(_Z7initRNGP17curandStateXORWOWm)
        /*0008*/ 	.word	0x0000001f


	//----- nvinfo : EIATTR_FRAME_SIZE
	.align		4
.L_10:
        /*000c*/ 	.byte	0x04, 0x11
        /*000e*/ 	.short	(.L_12 - .L_11)
	.align		4
.L_11:
        /*0010*/ 	.word	index@(_Z7initRNGP17curandStateXORWOWm)
        /*0014*/ 	.word	0x00000000


	//----- nvinfo : EIATTR_REGCOUNT
	.align		4
.L_12:
        /*0018*/ 	.byte	0x04, 0x2f
        /*001a*/ 	.short	(.L_14 - .L_13)
	.align		4
.L_13:
        /*001c*/ 	.word	index@(_Z9sumRandomP17curandStateXORWOWPd)
        /*0020*/ 	.word	0x00000014


	//----- nvinfo : EIATTR_FRAME_SIZE
	.align		4
.L_14:
        /*0024*/ 	.byte	0x04, 0x11
        /*0026*/ 	.short	(.L_16 - .L_15)
	.align		4
.L_15:
        /*0028*/ 	.word	index@(_Z9sumRandomP17curandStateXORWOWPd)
        /*002c*/ 	.word	0x00000000


	//----- nvinfo : EIATTR_MIN_STACK_SIZE
	.align		4
.L_16:
        /*0030*/ 	.byte	0x04, 0x12
        /*0032*/ 	.short	(.L_18 - .L_17)
	.align		4
.L_17:
        /*0034*/ 	.word	index@(_Z9sumRandomP17curandStateXORWOWPd)
        /*0038*/ 	.word	0x00000000


	//----- nvinfo : EIATTR_MIN_STACK_SIZE
	.align		4
.L_18:
        /*003c*/ 	.byte	0x04, 0x12
        /*003e*/ 	.short	(.L_20 - .L_19)
	.align		4
.L_19:
        /*0040*/ 	.word	index@(_Z7initRNGP17curandStateXORWOWm)
        /*0044*/ 	.word	0x00000000
.L_20:


//--------------------- .nv.compat                --------------------------
	.section	.nv.compat,"",@"SHT_CUDA_COMPAT_INFO"
	.align	4
        /*0000*/ 	.byte	0x02, 0x09, 0x00, 0x00, 0x02, 0x02, 0x01, 0x00, 0x02, 0x05, 0x05, 0x00, 0x03, 0x07, 0x01, 0x01
        /*0010*/ 	.byte	0x02, 0x03, 0x00, 0x00, 0x02, 0x06, 0x01, 0x00, 0x04, 0x0b, 0x08, 0x00, 0x01, 0x00, 0x00, 0x00
        /*0020*/ 	.byte	0x00, 0x00, 0x00, 0x00


//--------------------- .nv.info._Z9sumRandomP17curandStateXORWOWPd --------------------------
	.section	.nv.info._Z9sumRandomP17curandStateXORWOWPd,"",@"SHT_CUDA_INFO"
	.sectionflags	@""
	.align	4


	//----- nvinfo : EIATTR_CUDA_API_VERSION
	.align		4
        /*0000*/ 	.byte	0x04, 0x37
        /*0002*/ 	.short	(.L_22 - .L_21)
.L_21:
        /*0004*/ 	.word	0x00000082


	//----- nvinfo : EIATTR_KPARAM_INFO
	.align		4
.L_22:
        /*0008*/ 	.byte	0x04, 0x17
        /*000a*/ 	.short	(.L_24 - .L_23)
.L_23:
        /*000c*/ 	.word	0x00000000
        /*0010*/ 	.short	0x0001
        /*0012*/ 	.short	0x0008
        /*0014*/ 	.byte	0x00, 0xf5, 0x21, 0x00


	//----- nvinfo : EIATTR_KPARAM_INFO
	.align		4
.L_24:
        /*0018*/ 	.byte	0x04, 0x17
        /*001a*/ 	.short	(.L_26 - .L_25)
.L_25:
        /*001c*/ 	.word	0x00000000
        /*0020*/ 	.short	0x0000
        /*0022*/ 	.short	0x0000
        /*0024*/ 	.byte	0x00, 0xf5, 0x21, 0x00


	//----- nvinfo : EIATTR_SPARSE_MMA_MASK
	.align		4
.L_26:
        /*0028*/ 	.byte	0x03, 0x50
        /*002a*/ 	.short	0x0000


	//----- nvinfo : EIATTR_MAXREG_COUNT
	.align		4
        /*002c*/ 	.byte	0x03, 0x1b
        /*002e*/ 	.short	0x00ff


	//----- nvinfo : EIATTR_NUM_BARRIERS
	.align		4
        /*0030*/ 	.byte	0x02, 0x4c
        /*0032*/ 	.byte	0x01
	.zero		1


	//----- nvinfo : EIATTR_MERCURY_ISA_VERSION
	.align		4
        /*0034*/ 	.byte	0x03, 0x5f
        /*0036*/ 	.short	0x0101


	//----- nvinfo : EIATTR_VRC_CTA_INIT_COUNT
	.align		4
        /*0038*/ 	.byte	0x02, 0x4a
	.zero		1
	.zero		1


	//----- nvinfo : EIATTR_EXIT_INSTR_OFFSETS
	.align		4
        /*003c*/ 	.byte	0x04, 0x1c
        /*003e*/ 	.short	(.L_28 - .L_27)


	//   ....[0]....
.L_27:
        /*0040*/ 	.word	0x00000530


	//   ....[1]....
        /*0044*/ 	.word	0x00000580


	//----- nvinfo : EIATTR_CRS_STACK_SIZE
	.align		4
.L_28:
        /*0048*/ 	.byte	0x04, 0x1e
        /*004a*/ 	.short	(.L_30 - .L_29)
.L_29:
        /*004c*/ 	.word	0x00000000


	//----- nvinfo : EIATTR_CBANK_PARAM_SIZE
	.align		4
.L_30:
        /*0050*/ 	.byte	0x03, 0x19
        /*0052*/ 	.short	0x0010


	//----- nvinfo : EIATTR_PARAM_CBANK
	.align		4
        /*0054*/ 	.byte	0x04, 0x0a
        /*0056*/ 	.short	(.L_32 - .L_31)
	.align		4
.L_31:
        /*0058*/ 	.word	index@(.nv.constant0._Z9sumRandomP17curandStateXORWOWPd)
        /*005c*/ 	.short	0x0380
        /*005e*/ 	.short	0x0010


	//----- nvinfo : EIATTR_SW_WAR
	.align		4
.L_32:
        /*0060*/ 	.byte	0x04, 0x36
        /*0062*/ 	.short	(.L_34 - .L_33)
.L_33:
        /*0064*/ 	.word	0x00000008
.L_34:


//--------------------- .nv.info._Z7initRNGP17curandStateXORWOWm --------------------------
	.section	.nv.info._Z7initRNGP17curandStateXORWOWm,"",@"SHT_CUDA_INFO"
	.sectionflags	@""
	.align	4


	//----- nvinfo : EIATTR_CUDA_API_VERSION
	.align		4
        /*0000*/ 	.byte	0x04, 0x37
        /*0002*/ 	.short	(.L_36 - .L_35)
.L_35:
        /*0004*/ 	.word	0x00000082


	//----- nvinfo : EIATTR_KPARAM_INFO
	.align		4
.L_36:
        /*0008*/ 	.byte	0x04, 0x17
        /*000a*/ 	.short	(.L_38 - .L_37)
.L_37:
        /*000c*/ 	.word	0x00000000
        /*0010*/ 	.short	0x0001
        /*0012*/ 	.short	0x0008
        /*0014*/ 	.byte	0x00, 0xf0, 0x21, 0x00


	//----- nvinfo : EIATTR_KPARAM_INFO
	.align		4
.L_38:
        /*0018*/ 	.byte	0x04, 0x17
        /*001a*/ 	.short	(.L_40 - .L_39)
.L_39:
        /*001c*/ 	.word	0x00000000
        /*0020*/ 	.short	0x0000
        /*0022*/ 	.short	0x0000
        /*0024*/ 	.byte	0x00, 0xf5, 0x21, 0x00


	//----- nvinfo : EIATTR_SPARSE_MMA_MASK
	.align		4
.L_40:
        /*0028*/ 	.byte	0x03, 0x50
        /*002a*/ 	.short	0x0000


	//----- nvinfo : EIATTR_MAXREG_COUNT
	.align		4
        /*002c*/ 	.byte	0x03, 0x1b
        /*002e*/ 	.short	0x00ff


	//----- nvinfo : EIATTR_MERCURY_ISA_VERSION
	.align		4
        /*0030*/ 	.byte	0x03, 0x5f
        /*0032*/ 	.short	0x0101


	//----- nvinfo : EIATTR_VRC_CTA_INIT_COUNT
	.align		4
        /*0034*/ 	.byte	0x02, 0x4a
	.zero		1
	.zero		1


	//----- nvinfo : EIATTR_EXIT_INSTR_OFFSETS
	.align		4
        /*0038*/ 	.byte	0x04, 0x1c
        /*003a*/ 	.short	(.L_42 - .L_41)


	//   ....[0]....
.L_41:
        /*003c*/ 	.word	0x00000060


	//   ....[1]....
        /*0040*/ 	.word	0x00000ef0


	//----- nvinfo : EIATTR_CRS_STACK_SIZE
	.align		4
.L_42:
        /*0044*/ 	.byte	0x04, 0x1e
        /*0046*/ 	.short	(.L_44 - .L_43)
.L_43:
        /*0048*/ 	.word	0x00000000


	//----- nvinfo : EIATTR_CBANK_PARAM_SIZE
	.align		4
.L_44:
        /*004c*/ 	.byte	0x03, 0x19
        /*004e*/ 	.short	0x0010


	//----- nvinfo : EIATTR_PARAM_CBANK
	.align		4
        /*0050*/ 	.byte	0x04, 0x0a
        /*0052*/ 	.short	(.L_46 - .L_45)
	.align		4
.L_45:
        /*0054*/ 	.word	index@(.nv.constant0._Z7initRNGP17curandStateXORWOWm)
        /*0058*/ 	.short	0x0380
        /*005a*/ 	.short	0x0010


	//----- nvinfo : EIATTR_SW_WAR
	.align		4
.L_46:
        /*005c*/ 	.byte	0x04, 0x36
        /*005e*/ 	.short	(.L_48 - .L_47)
.L_47:
        /*0060*/ 	.word	0x00000008
.L_48:


//--------------------- .nv.callgraph             --------------------------
	.section	.nv.callgraph,"",@"SHT_CUDA_CALLGRAPH"
	.align	4
	.sectionentsize	8
	.align		4
        /*0000*/ 	.word	0x00000000
	.align		4
        /*0004*/ 	.word	0xffffffff
	.align		4
        /*0008*/ 	.word	0x00000000
	.align		4
        /*000c*/ 	.word	0xfffffffe
	.align		4
        /*0010*/ 	.word	0x00000000
	.align		4
        /*0014*/ 	.word	0xfffffffd
	.align		4
        /*0018*/ 	.word	0x00000000
	.align		4
        /*001c*/ 	.word	0xfffffffc


//--------------------- .nv.constant4             --------------------------
	.section	.nv.constant4,"a",@progbits
	.align	8
	.align		8
.nv.constant4:
        /*0000*/ 	.dword	precalc_xorwow_matrix
	.align		8
        /*0008*/ 	.dword	precalc_xorwow_offset_matrix
	.align		8
        /*0010*/ 	.dword	mrg32k3aM1
	.align		8
        /*0018*/ 	.dword	mrg32k3aM2
	.align		8
        /*0020*/ 	.dword	mrg32k3aM1SubSeq
	.align		8
        /*0028*/ 	.dword	mrg32k3aM2SubSeq
	.align		8
        /*0030*/ 	.dword	mrg32k3aM1Seq
	.align		8
        /*0038*/ 	.dword	mrg32k3aM2Seq


//--------------------- .nv.constant3             --------------------------
	.section	.nv.constant3,"a",@progbits
	.align	8
.nv.constant3:
	.type		__cr_lgamma_table,@object
	.size		__cr_lgamma_table,(.L_8 - __cr_lgamma_table)
__cr_lgamma_table:
        /*0000*/ 	.byte	0x00, 0x00, 0x00, 0x00, 0x00, 0x00, 0x00, 0x00, 0x00, 0x00, 0x00, 0x00, 0x00, 0x00, 0x00, 0x00
        /*0010*/ 	.byte	0xef, 0x39, 0xfa, 0xfe, 0x42, 0x2e, 0xe6, 0x3f, 0x02, 0x20, 0x2a, 0xfa, 0x0b, 0xab, 0xfc, 0x3f
        /*0020*/ 	.byte	0xf9, 0x2c, 0x92, 0x7c, 0xa7, 0x6c, 0x09, 0x40, 0xc9, 0x79, 0x44, 0x3c, 0x64, 0x26, 0x13, 0x40
        /*0030*/ 	.byte	0xca, 0x01, 0xcf, 0x3a, 0x27, 0x51, 0x1a, 0x40, 0x30, 0xcc, 0x2d, 0xf3, 0xe1, 0x0c, 0x21, 0x40
        /*0040*/ 	.byte	0x0d, 0xb7, 0xfc, 0x82, 0x8e, 0x35, 0x25, 0x40
.L_8:


//--------------------- .text._Z9sumRandomP17curandStateXORWOWPd --------------------------
	.section	.text._Z9sumRandomP17curandStateXORWOWPd,"ax",@progbits
	.align	128
        .global         _Z9sumRandomP17curandStateXORWOWPd
        .type           _Z9sumRandomP17curandStateXORWOWPd,@function
        .size           _Z9sumRandomP17curandStateXORWOWPd,(.L_x_12 - _Z9sumRandomP17curandStateXORWOWPd)
        .other          _Z9sumRandomP17curandStateXORWOWPd,@"STO_CUDA_ENTRY STV_DEFAULT"
_Z9sumRandomP17curandStateXORWOWPd:
.text._Z9sumRandomP17curandStateXORWOWPd:
[----:B------:R-:W-:Y:S01]  /*0000*/  LDC R1, c[0x0][0x37c] ;  /* 0x0000df00ff017b82 */ /* 0x000fe20000000800 */
[----:B------:R-:W0:Y:S01]  /*0010*/  S2R R0, SR_CTAID.X ;  /* 0x0000000000007919 */ /* 0x000e220000002500 */
[----:B------:R-:W0:Y:S01]  /*0020*/  LDCU UR4, c[0x0][0x360] ;  /* 0x00006c00ff0477ac */ /* 0x000e220008000800 */
[----:B------:R-:W-:Y:S01]  /*0030*/  BSSY.RECONVERGENT B0, `(.L_x_0) ;  /* 0x0000025000007945 */ /* 0x000fe20003800200 */
[----:B------:R-:W-:Y:S01]  /*0040*/  CS2R R6, SRZ ;  /* 0x0000000000067805 */ /* 0x000fe2000001ff00 */
[----:B------:R-:W0:Y:S01]  /*0050*/  S2R R3, SR_TID.X ;  /* 0x0000000000037919 */ /* 0x000e220000002100 */
[----:B------:R-:W1:Y:S01]  /*0060*/  LDCU.64 UR6, c[0x0][0x358] ;  /* 0x00006b00ff0677ac */ /* 0x000e620008000a00 */
[----:B0-----:R-:W-:-:S05]  /*0070*/  IMAD R9, R0, UR4, R3 ;  /* 0x0000000400097c24 */ /* 0x001fca000f8e0203 */
[----:B------:R-:W-:-:S13]  /*0080*/  ISETP.GT.AND P0, PT, R9, 0x3e7, PT ;  /* 0x000003e70900780c */ /* 0x000fda0003f04270 */
[----:B-1----:R-:W-:Y:S05]  /*0090*/  @P0 BRA `(.L_x_1) ;  /* 0x0000000000780947 */ /* 0x002fea0003800000 */
[----:B------:R-:W0:Y:S02]  /*00a0*/  LDC.64 R4, c[0x0][0x380] ;  /* 0x0000e000ff047b82 */ /* 0x000e240000000a00 */
[----:B0-----:R-:W-:-:S05]  /*00b0*/  IMAD.WIDE R4, R9, 0x30, R4 ;  /* 0x0000003009047825 */ /* 0x001fca00078e0204 */
[----:B------:R-:W2:Y:S04]  /*00c0*/  LDG.E.64 R10, desc[UR6][R4.64] ;  /* 0x00000006040a7981 */ /* 0x000ea8000c1e1b00 */
[----:B------:R-:W3:Y:S04]  /*00d0*/  LDG.E.64 R8, desc[UR6][R4.64+0x10] ;  /* 0x0000100604087981 */ /* 0x000ee8000c1e1b00 */
[----:B------:R-:W4:Y:S01]  /*00e0*/  LDG.E.64 R6, desc[UR6][R4.64+0x8] ;  /* 0x0000080604067981 */ /* 0x000f22000c1e1b00 */
[----:B--2---:R-:W-:Y:S01]  /*00f0*/  SHF.R.U32.HI R2, RZ, 0x2, R11 ;  /* 0x00000002ff027819 */ /* 0x004fe2000001160b */
[----:B------:R-:W-:-:S03]  /*0100*/  VIADD R16, R10, 0xb0f8a ;  /* 0x000b0f8a0a107836 */ /* 0x000fc60000000000 */
[----:B------:R-:W-:Y:S01]  /*0110*/  LOP3.LUT R2, R2, R11, RZ, 0x3c, !PT ;  /* 0x0000000b02027212 */ /* 0x000fe200078e3cff */
[----:B---3--:R-:W-:Y:S01]  /*0120*/  IMAD.SHL.U32 R11, R9, 0x10, RZ ;  /* 0x00000010090b7824 */ /* 0x008fe200078e00ff */
[----:B------:R0:W-:Y:S01]  /*0130*/  STG.E.64 desc[UR6][R4.64+0x8], R8 ;  /* 0x0000080804007986 */ /* 0x0001e2000c101b06 */
[----:B----4-:R-:W-:Y:S02]  /*0140*/  SHF.R.U32.HI R13, RZ, 0x2, R6 ;  /* 0x00000002ff0d7819 */ /* 0x010fe40000011606 */
[C---:B------:R-:W-:Y:S02]  /*0150*/  IMAD.SHL.U32 R12, R2.reuse, 0x2, RZ ;  /* 0x00000002020c7824 */ /* 0x040fe400078e00ff */
[----:B------:R-:W-:Y:S01]  /*0160*/  IMAD.MOV.U32 R17, RZ, RZ, R7 ;  /* 0x000000ffff117224 */ /* 0x000fe200078e0007 */
[----:B------:R-:W-:Y:S02]  /*0170*/  LOP3.LUT R13, R13, R6, RZ, 0x3c, !PT ;  /* 0x000000060d0d7212 */ /* 0x000fe400078e3cff */
[----:B------:R-:W-:-:S02]  /*0180*/  LOP3.LUT R12, R2, R12, R11, 0x96, !PT ;  /* 0x0000000c020c7212 */ /* 0x000fc400078e960b */
[----:B------:R0:W-:Y:S01]  /*0190*/  STG.E.64 desc[UR6][R4.64], R16 ;  /* 0x0000001004007986 */ /* 0x0001e2000c101b06 */
[----:B------:R-:W-:Y:S01]  /*01a0*/  IMAD.SHL.U32 R6, R13, 0x2, RZ ;  /* 0x000000020d067824 */ /* 0x000fe200078e00ff */
[----:B------:R-:W-:-:S04]  /*01b0*/  LOP3.LUT R12, R12, R9, RZ, 0x3c, !PT ;  /* 0x000000090c0c7212 */ /* 0x000fc800078e3cff */
[----:B------:R-:W-:Y:S01]  /*01c0*/  IADD3 R11, PT, PT, R10, 0x587c5, R12 ;  /* 0x000587c50a0b7810 */ /* 0x000fe20007ffe00c */
[----:B------:R-:W-:Y:S02]  /*01d0*/  IMAD.SHL.U32 R2, R12, 0x10, RZ ;  /* 0x000000100c027824 */ /* 0x000fe400078e00ff */
[----:B------:R-:W-:-:S03]  /*01e0*/  IMAD.MOV.U32 R10, RZ, RZ, 0x0 ;  /* 0x00000000ff0a7424 */ /* 0x000fc600078e00ff */
[----:B------:R-:W-:-:S04]  /*01f0*/  LOP3.LUT R13, R13, R6, R2, 0x96, !PT ;  /* 0x000000060d0d7212 */ /* 0x000fc800078e9602 */
[----:B------:R-:W-:-:S05]  /*0200*/  LOP3.LUT R13, R13, R12, RZ, 0x3c, !PT ;  /* 0x0000000c0d0d7212 */ /* 0x000fca00078e3cff */
[----:B------:R-:W-:Y:S01]  /*0210*/  IMAD.IADD R14, R13, 0x1, R16 ;  /* 0x000000010d0e7824 */ /* 0x000fe200078e0210 */
[----:B------:R0:W-:Y:S03]  /*0220*/  STG.E.64 desc[UR6][R4.64+0x10], R12 ;  /* 0x0000100c04007986 */ /* 0x0001e6000c101b06 */
[----:B------:R-:W-:-:S03]  /*0230*/  IMAD.WIDE.U32 R14, R14, 0x200000, RZ ;  /* 0x002000000e0e7825 */ /* 0x000fc600078e00ff */
[----:B------:R-:W-:Y:S01]  /*0240*/  LOP3.LUT R14, R14, R11, RZ, 0x3c, !PT ;  /* 0x0000000b0e0e7212 */ /* 0x000fe200078e3cff */
[----:B------:R-:W-:-:S03]  /*0250*/  IMAD.MOV.U32 R11, RZ, RZ, 0x3ca00000 ;  /* 0x3ca00000ff0b7424 */ /* 0x000fc600078e00ff */
[----:B------:R-:W1:Y:S03]  /*0260*/  I2F.F64.U64 R6, R14 ;  /* 0x0000000e00067312 */ /* 0x000e660000301800 */
[----:B01----:R-:W-:-:S11]  /*0270*/  DFMA R6, R6, R10, 5.5511151231257827021e-17 ;  /* 0x3c9000000606742b */ /* 0x003fd6000000000a */
.L_x_1:
[----:B------:R-:W-:Y:S05]  /*0280*/  BSYNC.RECONVERGENT B0 ;  /* 0x0000000000007941 */ /* 0x000fea0003800200 */
.L_x_0:
[----:B------:R-:W0:Y:S01]  /*0290*/  S2UR UR5, SR_CgaCtaId ;  /* 0x00000000000579c3 */ /* 0x000e220000008800 */
[----:B------:R-:W-:Y:S01]  /*02a0*/  UMOV UR4, 0x400 ;  /* 0x0000040000047882 */ /* 0x000fe20000000000 */
[C---:B------:R-:W-:Y:S02]  /*02b0*/  ISETP.GT.U32.AND P0, PT, R3.reuse, 0x1f, PT ;  /* 0x0000001f0300780c */ /* 0x040fe40003f04070 */
[----:B------:R-:W-:Y:S01]  /*02c0*/  ISETP.GT.U32.AND P1, PT, R3, 0xf, PT ;  /* 0x0000000f0300780c */ /* 0x000fe20003f24070 */
[----:B0-----:R-:W-:-:S06]  /*02d0*/  ULEA UR4, UR5, UR4, 0x18 ;  /* 0x0000000405047291 */ /* 0x001fcc000f8ec0ff */
[----:B------:R-:W-:-:S05]  /*02e0*/  LEA R2, R3, UR4, 0x3 ;  /* 0x0000000403027c11 */ /* 0x000fca000f8e18ff */
[----:B------:R-:W-:Y:S01]  /*02f0*/  STS.64 [R2], R6 ;  /* 0x0000000602007388 */ /* 0x000fe20000000a00 */
[----:B------:R-:W-:Y:S06]  /*0300*/  BAR.SYNC.DEFER_BLOCKING 0x0 ;  /* 0x0000000000007b1d */ /* 0x000fec0000010000 */
[----:B------:R-:W-:Y:S04]  /*0310*/  @!P0 LDS.64 R4, [R2+0x100] ;  /* 0x0001000002048984 */ /* 0x000fe80000000a00 */
[----:B------:R-:W0:Y:S02]  /*0320*/  @!P0 LDS.64 R8, [R2] ;  /* 0x0000000002088984 */ /* 0x000e240000000a00 */
[----:B0-----:R-:W-:-:S07]  /*0330*/  @!P0 DADD R4, R4, R8 ;  /* 0x0000000004048229 */ /* 0x001fce0000000008 */
[----:B------:R-:W-:Y:S01]  /*0340*/  @!P0 STS.64 [R2], R4 ;  /* 0x0000000402008388 */ /* 0x000fe20000000a00 */
[----:B------:R-:W-:Y:S01]  /*0350*/  BAR.SYNC.DEFER_BLOCKING 0x0 ;  /* 0x0000000000007b1d */ /* 0x000fe20000010000 */
[----:B------:R-:W-:-:S05]  /*0360*/  ISETP.GT.U32.AND P0, PT, R3, 0x7, PT ;  /* 0x000000070300780c */ /* 0x000fca0003f04070 */
        /* <DEDUP_REMOVED lines=17> */
[----:B------:R-:W-:-:S05]  /*0480*/  ISETP.NE.AND P1, PT, R3, RZ, PT ;  /* 0x000000ff0300720c */ /* 0x000fca0003f25270 */
[----:B------:R-:W-:Y:S04]  /*0490*/  @!P0 LDS.64 R8, [R2+0x10] ;  /* 0x0000100002088984 */ /* 0x000fe80000000a00 */
[----:B------:R-:W0:Y:S02]  /*04a0*/  @!P0 LDS.64 R10, [R2] ;  /* 0x00000000020a8984 */ /* 0x000e240000000a00 */
[----:B0-----:R-:W-:-:S07]  /*04b0*/  @!P0 DADD R8, R8, R10 ;  /* 0x0000000008088229 */ /* 0x001fce000000000a */
[----:B------:R-:W-:Y:S01]  /*04c0*/  @!P0 STS.64 [R2], R8 ;  /* 0x0000000802008388 */ /* 0x000fe20000000a00 */
[----:B------:R-:W-:Y:S06]  /*04d0*/  BAR.SYNC.DEFER_BLOCKING 0x0 ;  /* 0x0000000000007b1d */ /* 0x000fec0000010000 */
[----:B------:R-:W-:Y:S04]  /*04e0*/  @!P1 LDS.64 R6, [UR4+0x8] ;  /* 0x00000804ff069984 */ /* 0x000fe80008000a00 */
[----:B------:R-:W0:Y:S02]  /*04f0*/  @!P1 LDS.64 R10, [R2] ;  /* 0x00000000020a9984 */ /* 0x000e240000000a00 */
[----:B0-----:R-:W-:-:S07]  /*0500*/  @!P1 DADD R6, R6, R10 ;  /* 0x0000000006069229 */ /* 0x001fce000000000a */
[----:B------:R0:W-:Y:S01]  /*0510*/  @!P1 STS.64 [R2], R6 ;  /* 0x0000000602009388 */ /* 0x0001e20000000a00 */
[----:B------:R-:W-:Y:S06]  /*0520*/  BAR.SYNC.DEFER_BLOCKING 0x0 ;  /* 0x0000000000007b1d */ /* 0x000fec0000010000 */
[----:B------:R-:W-:Y:S05]  /*0530*/  @P1 EXIT ;  /* 0x000000000000194d */ /* 0x000fea0003800000 */
[----:B0-----:R-:W0:Y:S01]  /*0540*/  LDS.64 R2, [UR4] ;  /* 0x00000004ff027984 */ /* 0x001e220008000a00 */
[----:B------:R-:W1:Y:S02]  /*0550*/  LDC.64 R4, c[0x0][0x388] ;  /* 0x0000e200ff047b82 */ /* 0x000e640000000a00 */
[----:B-1----:R-:W-:-:S05]  /*0560*/  IMAD.WIDE.U32 R4, R0, 0x8, R4 ;  /* 0x0000000800047825 */ /* 0x002fca00078e0004 */
[----:B0-----:R-:W-:Y:S01]  /*0570*/  STG.E.64 desc[UR6][R4.64], R2 ;  /* 0x0000000204007986 */ /* 0x001fe2000c101b06 */
[----:B------:R-:W-:Y:S05]  /*0580*/  EXIT ;  /* 0x000000000000794d */ /* 0x000fea0003800000 */
.L_x_2:
[----:B------:R-:W-:-:S00]  /*0590*/  BRA `(.L_x_2) ;  /* 0xfffffffc00fc7947 */ /* 0x000fc0000383ffff */
[----:B------:R-:W-:-:S00]  /*05a0*/  NOP ;  /* 0x0000000000007918 */ /* 0x000fc00000000000 */
        /* <DEDUP_REMOVED lines=13> */
.L_x_12:


//--------------------- .text._Z7initRNGP17curandStateXORWOWm --------------------------
	.section	.text._Z7initRNGP17curandStateXORWOWm,"ax",@progbits
	.align	128
        .global         _Z7initRNGP17curandStateXORWOWm
        .type           _Z7initRNGP17curandStateXORWOWm,@function
        .size           _Z7initRNGP17curandStateXORWOWm,(.L_x_13 - _Z7initRNGP17curandStateXORWOWm)
        .other          _Z7initRNGP17curandStateXORWOWm,@"STO_CUDA_ENTRY STV_DEFAULT"
_Z7initRNGP17curandStateXORWOWm:
.text._Z7initRNGP17curandStateXORWOWm:
[----:B------:R-:W-:Y:S01]  /*0000*/  LDC R1, c[0x0][0x37c] ;  /* 0x0000df00ff017b82 */ /* 0x000fe20000000800 */
[----:B------:R-:W0:Y:S07]  /*0010*/  S2R R0, SR_TID.X ;  /* 0x0000000000007919 */ /* 0x000e2e0000002100 */
[----:B------:R-:W0:Y:S08]  /*0020*/  S2UR UR4, SR_CTAID.X ;  /* 0x00000000000479c3 */ /* 0x000e300000002500 */
[----:B------:R-:W0:Y:S02]  /*0030*/  LDC R13, c[0x0][0x360] ;  /* 0x0000d800ff0d7b82 */ /* 0x000e240000000800 */
[----:B0-----:R-:W-:-:S05]  /*0040*/  IMAD R13, R13, UR4, R0 ;  /* 0x000000040d0d7c24 */ /* 0x001fca000f8e0200 */
[----:B------:R-:W-:-:S13]  /*0050*/  ISETP.GT.AND P0, PT, R13, 0x3e7, PT ;  /* 0x000003e70d00780c */ /* 0x000fda0003f04270 */
[----:B------:R-:W-:Y:S05]  /*0060*/  @P0 EXIT ;  /* 0x000000000000094d */ /* 0x000fea0003800000 */
[----:B------:R-:W0:Y:S01]  /*0070*/  LDC.64 R2, c[0x0][0x388] ;  /* 0x0000e200ff027b82 */ /* 0x000e220000000a00 */
[----:B------:R-:W1:Y:S01]  /*0080*/  LDCU.64 UR4, c[0x0][0x358] ;  /* 0x00006b00ff0477ac */ /* 0x000e620008000a00 */
[----:B------:R-:W-:Y:S01]  /*0090*/  ISETP.NE.AND P0, PT, R13, RZ, PT ;  /* 0x000000ff0d00720c */ /* 0x000fe20003f05270 */
[----:B------:R-:W-:Y:S05]  /*00a0*/  BSSY.RECONVERGENT B0, `(.L_x_3) ;  /* 0x00000e1000007945 */ /* 0x000fea0003800200 */
[----:B------:R-:W2:Y:S01]  /*00b0*/  LDC.64 R6, c[0x0][0x380] ;  /* 0x0000e000ff067b82 */ /* 0x000ea20000000a00 */
[----:B0-----:R-:W-:Y:S02]  /*00c0*/  LOP3.LUT R0, R2, 0xaad26b49, RZ, 0x3c, !PT ;  /* 0xaad26b4902007812 */ /* 0x001fe400078e3cff */
[----:B------:R-:W-:-:S03]  /*00d0*/  LOP3.LUT R2, R3, 0xf7dcefdd, RZ, 0x3c, !PT ;  /* 0xf7dcefdd03027812 */ /* 0x000fc600078e3cff */
[----:B------:R-:W-:Y:S02]  /*00e0*/  IMAD R0, R0, 0x4182bed5, RZ ;  /* 0x4182bed500007824 */ /* 0x000fe400078e02ff */
[----:B------:R-:W-:Y:S02]  /*00f0*/  IMAD R3, R2, -0x658354e5, RZ ;  /* 0x9a7cab1b02037824 */ /* 0x000fe400078e02ff */
[----:B--2---:R-:W-:Y:S01]  /*0100*/  IMAD.WIDE R6, R13, 0x30, R6 ;  /* 0x000000300d067825 */ /* 0x004fe200078e0206 */
[C---:B------:R-:W-:Y:S02]  /*0110*/  LOP3.LUT R8, R0.reuse, 0x159a55e5, RZ, 0x3c, !PT ;  /* 0x159a55e500087812 */ /* 0x040fe400078e3cff */
[C---:B------:R-:W-:Y:S01]  /*0120*/  IADD3 R4, PT, PT, R0.reuse, 0x64f0c9, R3 ;  /* 0x0064f0c900047810 */ /* 0x040fe20007ffe003 */
[C---:B------:R-:W-:Y:S01]  /*0130*/  VIADD R5, R0.reuse, 0x75bcd15 ;  /* 0x075bcd1500057836 */ /* 0x040fe20000000000 */
[----:B------:R-:W-:Y:S01]  /*0140*/  LOP3.LUT R10, R3, 0x5491333, RZ, 0x3c, !PT ;  /* 0x05491333030a7812 */ /* 0x000fe200078e3cff */
[----:B------:R-:W-:-:S02]  /*0150*/  VIADD R11, R0, 0x583f19 ;  /* 0x00583f19000b7836 */ /* 0x000fc40000000000 */
[----:B------:R-:W-:Y:S01]  /*0160*/  VIADD R9, R3, 0x1f123bb5 ;  /* 0x1f123bb503097836 */ /* 0x000fe20000000000 */
[----:B-1----:R0:W-:Y:S04]  /*0170*/  STG.E.64 desc[UR4][R6.64], R4 ;  /* 0x0000000406007986 */ /* 0x0021e8000c101b04 */
[----:B------:R0:W-:Y:S04]  /*0180*/  STG.E.64 desc[UR4][R6.64+0x8], R8 ;  /* 0x0000080806007986 */ /* 0x0001e8000c101b04 */
[----:B------:R0:W-:Y:S01]  /*0190*/  STG.E.64 desc[UR4][R6.64+0x10], R10 ;  /* 0x0000100a06007986 */ /* 0x0001e2000c101b04 */
[----:B------:R-:W-:Y:S05]  /*01a0*/  @!P0 BRA `(.L_x_4) ;  /* 0x0000000c00408947 */ /* 0x000fea0003800000 */
[----:B------:R-:W-:Y:S01]  /*01b0*/  SHF.R.S32.HI R0, RZ, 0x1f, R13 ;  /* 0x0000001fff007819 */ /* 0x000fe2000001140d */
[----:B------:R-:W-:-:S07]  /*01c0*/  IMAD.MOV.U32 R12, RZ, RZ, RZ ;  /* 0x000000ffff0c7224 */ /* 0x000fce00078e00ff */
.L_x_10:
[----:B-1----:R-:W-:Y:S01]  /*01d0*/  LOP3.LUT R2, R13, 0x3, RZ, 0xc0, !PT ;  /* 0x000000030d027812 */ /* 0x002fe200078ec0ff */
[----:B------:R-:W-:Y:S03]  /*01e0*/  BSSY.RECONVERGENT B1, `(.L_x_5) ;  /* 0x00000c6000017945 */ /* 0x000fe60003800200 */
[----:B------:R-:W-:-:S04]  /*01f0*/  ISETP.NE.U32.AND P0, PT, R2, RZ, PT ;  /* 0x000000ff0200720c */ /* 0x000fc80003f05070 */
[----:B------:R-:W-:-:S13]  /*0200*/  ISETP.NE.AND.EX P0, PT, RZ, RZ, PT, P0 ;  /* 0x000000ffff00720c */ /* 0x000fda0003f05300 */
[----:B------:R-:W-:Y:S05]  /*0210*/  @!P0 BRA `(.L_x_6) ;  /* 0x0000000c00088947 */ /* 0x000fea0003800000 */
[----:B0-----:R-:W0:Y:S01]  /*0220*/  LDC.64 R8, c[0x4][RZ] ;  /* 0x01000000ff087b82 */ /* 0x001e220000000a00 */
[----:B------:R-:W-:Y:S02]  /*0230*/  IMAD.MOV.U32 R14, RZ, RZ, RZ ;  /* 0x000000ffff0e7224 */ /* 0x000fe400078e00ff */
[----:B0-----:R-:W-:-:S07]  /*0240*/  IMAD.WIDE.U32 R8, R12, 0xc80, R8 ;  /* 0x00000c800c087825 */ /* 0x001fce00078e0008 */
.L_x_9:
[----:B-1----:R-:W-:Y:S01]  /*0250*/  IMAD.MOV.U32 R15, RZ, RZ, RZ ;  /* 0x000000ffff0f7224 */ /* 0x002fe200078e00ff */
[----:B------:R-:W-:Y:S01]  /*0260*/  CS2R R2, SRZ ;  /* 0x0000000000027805 */ /* 0x000fe2000001ff00 */
[----:B------:R-:W-:Y:S01]  /*0270*/  IMAD.MOV.U32 R17, RZ, RZ, RZ ;  /* 0x000000ffff117224 */ /* 0x000fe200078e00ff */
[----:B------:R-:W-:-:S07]  /*0280*/  CS2R R4, SRZ ;  /* 0x0000000000047805 */ /* 0x000fce000001ff00 */
.L_x_8:
[----:B------:R-:W-:-:S05]  /*0290*/  IMAD.WIDE.U32 R10, R17, 0x4, R6 ;  /* 0x00000004110a7825 */ /* 0x000fca00078e0006 */
[----:B------:R0:W5:Y:S01]  /*02a0*/  LDG.E R16, desc[UR4][R10.64+0x4] ;  /* 0x000004040a107981 */ /* 0x000162000c1e1900 */
[----:B------:R-:W-:-:S07]  /*02b0*/  IMAD.MOV.U32 R19, RZ, RZ, RZ ;  /* 0x000000ffff137224 */ /* 0x000fce00078e00ff */
.L_x_7:
[----:B-----5:R-:W-:Y:S01]  /*02c0*/  SHF.R.U32.HI R24, RZ, R19, R16 ;  /* 0x00000013ff187219 */ /* 0x020fe20000011610 */
[----:B0-----:R-:W-:-:S03]  /*02d0*/  IMAD.SHL.U32 R10, R17, 0x20, RZ ;  /* 0x00000020110a7824 */ /* 0x001fc600078e00ff */
[----:B------:R-:W-:Y:S01]  /*02e0*/  LOP3.LUT R11, R24, 0x1, RZ, 0xc0, !PT ;  /* 0x00000001180b7812 */ /* 0x000fe200078ec0ff */
[----:B------:R-:W-:-:S03]  /*02f0*/  IMAD.IADD R10, R10, 0x1, R19 ;  /* 0x000000010a0a7824 */ /* 0x000fc600078e0213 */
[----:B------:R-:W-:Y:S01]  /*0300*/  ISETP.NE.U32.AND P0, PT, R11, 0x1, PT ;  /* 0x000000010b00780c */ /* 0x000fe20003f05070 */
[----:B------:R-:W-:-:S03]  /*0310*/  IMAD R11, R10, 0x5, RZ ;  /* 0x000000050a0b7824 */ /* 0x000fc600078e02ff */
[----:B------:R-:W-:Y:S01]  /*0320*/  R2P PR, R24, 0x7e ;  /* 0x0000007e18007804 */ /* 0x000fe20000000000 */
[----:B------:R-:W-:-:S08]  /*0330*/  IMAD.WIDE.U32 R10, R11, 0x4, R8 ;  /* 0x000000040b0a7825 */ /* 0x000fd000078e0008 */
[----:B------:R-:W2:Y:S04]  /*0340*/  @!P0 LDG.E R18, desc[UR4][R10.64] ;  /* 0x000000040a128981 */ /* 0x000ea8000c1e1900 */
[----:B------:R-:W3:Y:S04]  /*0350*/  @!P0 LDG.E R20, desc[UR4][R10.64+0x10] ;  /* 0x000010040a148981 */ /* 0x000ee8000c1e1900 */
[----:B------:R-:W4:Y:S04]  /*0360*/  @P1 LDG.E R22, desc[UR4][R10.64+0x14] ;  /* 0x000014040a161981 */ /* 0x000f28000c1e1900 */
[----:B------:R-:W4:Y:S04]  /*0370*/  @P2 LDG.E R26, desc[UR4][R10.64+0x28] ;  /* 0x000028040a1a2981 */ /* 0x000f28000c1e1900 */
[----:B------:R-:W4:Y:S04]  /*0380*/  @!P0 LDG.E R21, desc[UR4][R10.64+0x4] ;  /* 0x000004040a158981 */ /* 0x000f28000c1e1900 */
[----:B------:R-:W4:Y:S04]  /*0390*/  @!P0 LDG.E R23, desc[UR4][R10.64+0xc] ;  /* 0x00000c040a178981 */ /* 0x000f28000c1e1900 */
[----:B------:R-:W4:Y:S04]  /*03a0*/  @P1 LDG.E R25, desc[UR4][R10.64+0x18] ;  /* 0x000018040a191981 */ /* 0x000f28000c1e1900 */
[----:B------:R-:W4:Y:S04]  /*03b0*/  @P3 LDG.E R28, desc[UR4][R10.64+0x3c] ;  /* 0x00003c040a1c3981 */ /* 0x000f28000c1e1900 */
[----:B------:R-:W4:Y:S01]  /*03c0*/  @P6 LDG.E R27, desc[UR4][R10.64+0x7c] ;  /* 0x00007c040a1b6981 */ /* 0x000f22000c1e1900 */
[----:B--2---:R-:W-:-:S03]  /*03d0*/  @!P0 LOP3.LUT R15, R15, R18, RZ, 0x3c, !PT ;  /* 0x000000120f0f8212 */ /* 0x004fc600078e3cff */
[----:B------:R-:W2:Y:S01]  /*03e0*/  @!P0 LDG.E R18, desc[UR4][R10.64+0x8] ;  /* 0x000008040a128981 */ /* 0x000ea2000c1e1900 */
[----:B---3--:R-:W-:-:S03]  /*03f0*/  @!P0 LOP3.LUT R3, R3, R20, RZ, 0x3c, !PT ;  /* 0x0000001403038212 */ /* 0x008fc600078e3cff */
[----:B------:R-:W3:Y:S01]  /*0400*/  @P1 LDG.E R20, desc[UR4][R10.64+0x24] ;  /* 0x000024040a141981 */ /* 0x000ee2000c1e1900 */
[----:B----4-:R-:W-:-:S03]  /*0410*/  @P1 LOP3.LUT R15, R15, R22, RZ, 0x3c, !PT ;  /* 0x000000160f0f1212 */ /* 0x010fc600078e3cff */
[----:B------:R-:W4:Y:S01]  /*0420*/  @P2 LDG.E R22, desc[UR4][R10.64+0x38] ;  /* 0x000038040a162981 */ /* 0x000f22000c1e1900 */
[----:B------:R-:W-:-:S03]  /*0430*/  @P2 LOP3.LUT R15, R15, R26, RZ, 0x3c, !PT ;  /* 0x0000001a0f0f2212 */ /* 0x000fc600078e3cff */
[----:B------:R-:W4:Y:S01]  /*0440*/  @P4 LDG.E R26, desc[UR4][R10.64+0x50] ;  /* 0x000050040a1a4981 */ /* 0x000f22000c1e1900 */
[----:B------:R-:W-:-:S03]  /*0450*/  @!P0 LOP3.LUT R4, R4, R21, RZ, 0x3c, !PT ;  /* 0x0000001504048212 */ /* 0x000fc600078e3cff */
[----:B------:R-:W4:Y:S01]  /*0460*/  @P1 LDG.E R21, desc[UR4][R10.64+0x20] ;  /* 0x000020040a151981 */ /* 0x000f22000c1e1900 */
[----:B------:R-:W-:-:S03]  /*0470*/  @!P0 LOP3.LUT R2, R2, R23, RZ, 0x3c, !PT ;  /* 0x0000001702028212 */ /* 0x000fc600078e3cff */
[----:B------:R-:W4:Y:S01]  /*0480*/  @P2 LDG.E R23, desc[UR4][R10.64+0x2c] ;  /* 0x00002c040a172981 */ /* 0x000f22000c1e1900 */
[----:B------:R-:W-:-:S03]  /*0490*/  @P1 LOP3.LUT R4, R4, R25, RZ, 0x3c, !PT ;  /* 0x0000001904041212 */ /* 0x000fc600078e3cff */
[----:B------:R-:W4:Y:S01]  /*04a0*/  @P2 LDG.E R25, desc[UR4][R10.64+0x34] ;  /* 0x000034040a192981 */ /* 0x000f22000c1e1900 */
[----:B--2---:R-:W-:-:S03]  /*04b0*/  @!P0 LOP3.LUT R5, R5, R18, RZ, 0x3c, !PT ;  /* 0x0000001205058212 */ /* 0x004fc600078e3cff */
[----:B------:R-:W2:Y:S01]  /*04c0*/  @P1 LDG.E R18, desc[UR4][R10.64+0x1c] ;  /* 0x00001c040a121981 */ /* 0x000ea2000c1e1900 */
[----:B---3--:R-:W-:-:S03]  /*04d0*/  @P1 LOP3.LUT R3, R3, R20, RZ, 0x3c, !PT ;  /* 0x0000001403031212 */ /* 0x008fc600078e3cff */
[----:B------:R-:W3:Y:S01]  /*04e0*/  @P2 LDG.E R20, desc[UR4][R10.64+0x30] ;  /* 0x000030040a142981 */ /* 0x000ee2000c1e1900 */
[----:B----4-:R-:W-:-:S03]  /*04f0*/  @P2 LOP3.LUT R3, R3, R22, RZ, 0x3c, !PT ;  /* 0x0000001603032212 */ /* 0x010fc600078e3cff */
[----:B------:R-:W4:Y:S01]  /*0500*/  @P3 LDG.E R22, desc[UR4][R10.64+0x4c] ;  /* 0x00004c040a163981 */ /* 0x000f22000c1e1900 */
[----:B------:R-:W-:-:S04]  /*0510*/  @P3 LOP3.LUT R15, R15, R28, RZ, 0x3c, !PT ;  /* 0x0000001c0f0f3212 */ /* 0x000fc800078e3cff */
[----:B------:R-:W-:Y:S02]  /*0520*/  @P4 LOP3.LUT R15, R15, R26, RZ, 0x3c, !PT ;  /* 0x0000001a0f0f4212 */ /* 0x000fe400078e3cff */
[----:B------:R-:W-:Y:S01]  /*0530*/  @P1 LOP3.LUT R2, R2, R21, RZ, 0x3c, !PT ;  /* 0x0000001502021212 */ /* 0x000fe200078e3cff */
[----:B------:R-:W4:Y:S04]  /*0540*/  @P5 LDG.E R26, desc[UR4][R10.64+0x64] ;  /* 0x000064040a1a5981 */ /* 0x000f28000c1e1900 */
[----:B------:R-:W4:Y:S01]  /*0550*/  @P3 LDG.E R21, desc[UR4][R10.64+0x40] ;  /* 0x000040040a153981 */ /* 0x000f22000c1e1900 */
[----:B------:R-:W-:Y:S02]  /*0560*/  @P2 LOP3.LUT R4, R4, R23, RZ, 0x3c, !PT ;  /* 0x0000001704042212 */ /* 0x000fe400078e3cff */
[----:B------:R-:W-:Y:S01]  /*0570*/  @P2 LOP3.LUT R2, R2, R25, RZ, 0x3c, !PT ;  /* 0x0000001902022212 */ /* 0x000fe200078e3cff */
[----:B------:R-:W4:Y:S04]  /*0580*/  @P3 LDG.E R23, desc[UR4][R10.64+0x48] ;  /* 0x000048040a173981 */ /* 0x000f28000c1e1900 */
[----:B------:R-:W4:Y:S01]  /*0590*/  @P4 LDG.E R25, desc[UR4][R10.64+0x54] ;  /* 0x000054040a194981 */ /* 0x000f22000c1e1900 */
[----:B--2---:R-:W-:-:S03]  /*05a0*/  @P1 LOP3.LUT R5, R5, R18, RZ, 0x3c, !PT ;  /* 0x0000001205051212 */ /* 0x004fc600078e3cff */
[----:B------:R-:W2:Y:S01]  /*05b0*/  @P3 LDG.E R18, desc[UR4][R10.64+0x44] ;  /* 0x000044040a123981 */ /* 0x000ea2000c1e1900 */
[----:B---3--:R-:W-:-:S03]  /*05c0*/  @P2 LOP3.LUT R5, R5, R20, RZ, 0x3c, !PT ;  /* 0x0000001405052212 */ /* 0x008fc600078e3cff */
[----:B------:R-:W3:Y:S01]  /*05d0*/  @P4 LDG.E R20, desc[UR4][R10.64+0x58] ;  /* 0x000058040a144981 */ /* 0x000ee2000c1e1900 */
[----:B----4-:R-:W-:-:S03]  /*05e0*/  @P3 LOP3.LUT R3, R3, R22, RZ, 0x3c, !PT ;  /* 0x0000001603033212 */ /* 0x010fc600078e3cff */
[----:B------:R-:W4:Y:S01]  /*05f0*/  @P4 LDG.E R22, desc[UR4][R10.64+0x60] ;  /* 0x000060040a164981 */ /* 0x000f22000c1e1900 */
[----:B------:R-:W-:Y:S02]  /*0600*/  LOP3.LUT P0, RZ, R24, 0x80, RZ, 0xc0, !PT ;  /* 0x0000008018ff7812 */ /* 0x000fe4000780c0ff */
[----:B------:R-:W-:Y:S02]  /*0610*/  @P5 LOP3.LUT R15, R15, R26, RZ, 0x3c, !PT ;  /* 0x0000001a0f0f5212 */ /* 0x000fe400078e3cff */
[----:B------:R-:W4:Y:S01]  /*0620*/  @P6 LDG.E R26, desc[UR4][R10.64+0x78] ;  /* 0x000078040a1a6981 */ /* 0x000f22000c1e1900 */
[----:B------:R-:W-:-:S03]  /*0630*/  @P3 LOP3.LUT R4, R4, R21, RZ, 0x3c, !PT ;  /* 0x0000001504043212 */ /* 0x000fc600078e3cff */
[----:B------:R-:W4:Y:S01]  /*0640*/  @P4 LDG.E R21, desc[UR4][R10.64+0x5c] ;  /* 0x00005c040a154981 */ /* 0x000f22000c1e1900 */
[----:B------:R-:W-:-:S03]  /*0650*/  @P3 LOP3.LUT R2, R2, R23, RZ, 0x3c, !PT ;  /* 0x0000001702023212 */ /* 0x000fc600078e3cff */
[----:B------:R-:W4:Y:S01]  /*0660*/  @P5 LDG.E R23, desc[UR4][R10.64+0x68] ;  /* 0x000068040a175981 */ /* 0x000f22000c1e1900 */
[----:B------:R-:W-:-:S03]  /*0670*/  @P4 LOP3.LUT R4, R4, R25, RZ, 0x3c, !PT ;  /* 0x0000001904044212 */ /* 0x000fc600078e3cff */
[----:B------:R-:W4:Y:S01]  /*0680*/  @P5 LDG.E R25, desc[UR4][R10.64+0x70] ;  /* 0x000070040a195981 */ /* 0x000f22000c1e1900 */
[----:B--2---:R-:W-:-:S03]  /*0690*/  @P3 LOP3.LUT R5, R5, R18, RZ, 0x3c, !PT ;  /* 0x0000001205053212 */ /* 0x004fc600078e3cff */
[----:B------:R-:W2:Y:S01]  /*06a0*/  @P5 LDG.E R18, desc[UR4][R10.64+0x6c] ;  /* 0x00006c040a125981 */ /* 0x000ea2000c1e1900 */
[----:B---3--:R-:W-:-:S03]  /*06b0*/  @P4 LOP3.LUT R5, R5, R20, RZ, 0x3c, !PT ;  /* 0x0000001405054212 */ /* 0x008fc600078e3cff */
[----:B------:R-:W3:Y:S01]  /*06c0*/  @P5 LDG.E R20, desc[UR4][R10.64+0x74] ;  /* 0x000074040a145981 */ /* 0x000ee2000c1e1900 */
[----:B----4-:R-:W-:-:S03]  /*06d0*/  @P4 LOP3.LUT R3, R3, R22, RZ, 0x3c, !PT ;  /* 0x0000001603034212 */ /* 0x010fc600078e3cff */
[----:B------:R-:W4:Y:S01]  /*06e0*/  @P0 LDG.E R22, desc[UR4][R10.64+0x8c] ;  /* 0x00008c040a160981 */ /* 0x000f22000c1e1900 */
[----:B------:R-:W-:-:S03]  /*06f0*/  @P6 LOP3.LUT R15, R15, R26, RZ, 0x3c, !PT ;  /* 0x0000001a0f0f6212 */ /* 0x000fc600078e3cff */
        /* <DEDUP_REMOVED lines=13> */
[----:B------:R-:W-:Y:S02]  /*07d0*/  @P6 LOP3.LUT R4, R4, R27, RZ, 0x3c, !PT ;  /* 0x0000001b04046212 */ /* 0x000fe400078e3cff */
[----:B------:R-:W-:Y:S02]  /*07e0*/  @P6 LOP3.LUT R2, R2, R21, RZ, 0x3c, !PT ;  /* 0x0000001502026212 */ /* 0x000fe400078e3cff */
[----:B------:R-:W-:Y:S02]  /*07f0*/  @P0 LOP3.LUT R4, R4, R23, RZ, 0x3c, !PT ;  /* 0x0000001704040212 */ /* 0x000fe400078e3cff */
[----:B------:R-:W-:Y:S02]  /*0800*/  @P0 LOP3.LUT R2, R2, R25, RZ, 0x3c, !PT ;  /* 0x0000001902020212 */ /* 0x000fe400078e3cff */
[----:B--2---:R-:W-:Y:S02]  /*0810*/  @P6 LOP3.LUT R5, R5, R18, RZ, 0x3c, !PT ;  /* 0x0000001205056212 */ /* 0x004fe400078e3cff */
[----:B---3--:R-:W-:-:S02]  /*0820*/  @P6 LOP3.LUT R3, R3, R20, RZ, 0x3c, !PT ;  /* 0x0000001403036212 */ /* 0x008fc400078e3cff */
[----:B----4-:R-:W-:Y:S02]  /*0830*/  @P0 LOP3.LUT R5, R5, R22, RZ, 0x3c, !PT ;  /* 0x0000001605050212 */ /* 0x010fe400078e3cff */
[----:B------:R-:W-:Y:S02]  /*0840*/  @P0 LOP3.LUT R3, R3, R26, RZ, 0x3c, !PT ;  /* 0x0000001a03030212 */ /* 0x000fe400078e3cff */
[----:B------:R-:W-:-:S13]  /*0850*/  R2P PR, R24.B1, 0x7f ;  /* 0x0000007f18007804 */ /* 0x000fda0000001000 */
[----:B------:R-:W2:Y:S04]  /*0860*/  @P0 LDG.E R18, desc[UR4][R10.64+0xa0] ;  /* 0x0000a0040a120981 */ /* 0x000ea8000c1e1900 */
[----:B------:R-:W3:Y:S04]  /*0870*/  @P1 LDG.E R22, desc[UR4][R10.64+0xb4] ;  /* 0x0000b4040a161981 */ /* 0x000ee8000c1e1900 */
[----:B------:R-:W4:Y:S04]  /*0880*/  @P2 LDG.E R26, desc[UR4][R10.64+0xc8] ;  /* 0x0000c8040a1a2981 */ /* 0x000f28000c1e1900 */
[----:B------:R-:W4:Y:S04]  /*0890*/  @P3 LDG.E R28, desc[UR4][R10.64+0xdc] ;  /* 0x0000dc040a1c3981 */ /* 0x000f28000c1e1900 */
[----:B------:R-:W4:Y:S04]  /*08a0*/  @P0 LDG.E R23, desc[UR4][R10.64+0xa4] ;  /* 0x0000a4040a170981 */ /* 0x000f28000c1e1900 */
[----:B------:R-:W4:Y:S04]  /*08b0*/  @P0 LDG.E R20, desc[UR4][R10.64+0xa8] ;  /* 0x0000a8040a140981 */ /* 0x000f28000c1e1900 */
[----:B------:R-:W4:Y:S04]  /*08c0*/  @P4 LDG.E R25, desc[UR4][R10.64+0xf0] ;  /* 0x0000f0040a194981 */ /* 0x000f28000c1e1900 */
        /* <DEDUP_REMOVED lines=21> */
[----:B------:R-:W-:Y:S02]  /*0a20*/  LOP3.LUT P0, RZ, R24, 0x8000, RZ, 0xc0, !PT ;  /* 0x0000800018ff7812 */ /* 0x000fe4000780c0ff */
[----:B----4-:R-:W-:Y:S01]  /*0a30*/  @P5 LOP3.LUT R15, R15, R26, RZ, 0x3c, !PT ;  /* 0x0000001a0f0f5212 */ /* 0x010fe200078e3cff */
[----:B------:R-:W4:Y:S04]  /*0a40*/  @P3 LDG.E R24, desc[UR4][R10.64+0xe4] ;  /* 0x0000e4040a183981 */ /* 0x000f28000c1e1900 */
[----:B------:R-:W2:Y:S01]  /*0a50*/  @P6 LDG.E R26, desc[UR4][R10.64+0x118] ;  /* 0x000118040a1a6981 */ /* 0x000ea2000c1e1900 */
        /* <DEDUP_REMOVED lines=8> */
[----:B---3--:R-:W-:-:S03]  /*0ae0*/  @P2 LOP3.LUT R3, R3, R22, RZ, 0x3c, !PT ;  /* 0x0000001603032212 */ /* 0x008fc600078e3cff */
[----:B------:R-:W3:Y:S01]  /*0af0*/  @P4 LDG.E R22, desc[UR4][R10.64+0x100] ;  /* 0x000100040a164981 */ /* 0x000ee2000c1e1900 */
[----:B--2---:R-:W-:-:S03]  /*0b00*/  @P6 LOP3.LUT R15, R15, R26, RZ, 0x3c, !PT ;  /* 0x0000001a0f0f6212 */ /* 0x004fc600078e3cff */
[----:B------:R-:W2:Y:S01]  /*0b10*/  @P0 LDG.E R26, desc[UR4][R10.64+0x12c] ;  /* 0x00012c040a1a0981 */ /* 0x000ea2000c1e1900 */
[----:B----4-:R-:W-:-:S03]  /*0b20*/  @P2 LOP3.LUT R2, R2, R23, RZ, 0x3c, !PT ;  /* 0x0000001702022212 */ /* 0x010fc600078e3cff */
[----:B------:R-:W4:Y:S01]  /*0b30*/  @P4 LDG.E R23, desc[UR4][R10.64+0xfc] ;  /* 0x0000fc040a174981 */ /* 0x000f22000c1e1900 */
[----:B------:R-:W-:-:S03]  /*0b40*/  @P2 LOP3.LUT R5, R5, R20, RZ, 0x3c, !PT ;  /* 0x0000001405052212 */ /* 0x000fc600078e3cff */
[----:B------:R-:W4:Y:S01]  /*0b50*/  @P4 LDG.E R20, desc[UR4][R10.64+0xf8] ;  /* 0x0000f8040a144981 */ /* 0x000f22000c1e1900 */
[----:B------:R-:W-:Y:S02]  /*0b60*/  @P3 LOP3.LUT R2, R2, R27, RZ, 0x3c, !PT ;  /* 0x0000001b02023212 */ /* 0x000fe400078e3cff */
[----:B------:R-:W-:Y:S01]  /*0b70*/  @P3 LOP3.LUT R4, R4, R25, RZ, 0x3c, !PT ;  /* 0x0000001904043212 */ /* 0x000fe200078e3cff */
[----:B------:R-:W4:Y:S01]  /*0b80*/  @P5 LDG.E R27, desc[UR4][R10.64+0x110] ;  /* 0x000110040a1b5981 */ /* 0x000f22000c1e1900 */
[----:B------:R-:W-:-:S03]  /*0b90*/  @P3 LOP3.LUT R5, R5, R24, RZ, 0x3c, !PT ;  /* 0x0000001805053212 */ /* 0x000fc600078e3cff */
[----:B------:R-:W4:Y:S04]  /*0ba0*/  @P5 LDG.E R25, desc[UR4][R10.64+0x108] ;  /* 0x000108040a195981 */ /* 0x000f28000c1e1900 */
        /* <DEDUP_REMOVED lines=19> */
[----:B------:R-:W-:-:S05]  /*0ce0*/  VIADD R19, R19, 0x10 ;  /* 0x0000001013137836 */ /* 0x000fca0000000000 */
[----:B------:R-:W-:Y:S02]  /*0cf0*/  ISETP.NE.AND P1, PT, R19, 0x20, PT ;  /* 0x000000201300780c */ /* 0x000fe40003f25270 */
[----:B------:R-:W-:Y:S02]  /*0d00*/  @P5 LOP3.LUT R3, R3, R18, RZ, 0x3c, !PT ;  /* 0x0000001203035212 */ /* 0x000fe400078e3cff */
[----:B------:R-:W-:Y:S02]  /*0d10*/  @P6 LOP3.LUT R4, R4, R21, RZ, 0x3c, !PT ;  /* 0x0000001504046212 */ /* 0x000fe400078e3cff */
[----:B---3--:R-:W-:-:S04]  /*0d20*/  @P6 LOP3.LUT R3, R3, R22, RZ, 0x3c, !PT ;  /* 0x0000001603036212 */ /* 0x008fc800078e3cff */
[----:B--2---:R-:W-:Y:S02]  /*0d30*/  @P0 LOP3.LUT R3, R3, R26, RZ, 0x3c, !PT ;  /* 0x0000001a03030212 */ /* 0x004fe400078e3cff */
[----:B----4-:R-:W-:Y:S02]  /*0d40*/  @P6 LOP3.LUT R2, R2, R23, RZ, 0x3c, !PT ;  /* 0x0000001702026212 */ /* 0x010fe400078e3cff */
[----:B------:R-:W-:Y:S02]  /*0d50*/  @P6 LOP3.LUT R5, R5, R20, RZ, 0x3c, !PT ;  /* 0x0000001405056212 */ /* 0x000fe400078e3cff */
[----:B------:R-:W-:Y:S02]  /*0d60*/  @P0 LOP3.LUT R2, R2, R27, RZ, 0x3c, !PT ;  /* 0x0000001b02020212 */ /* 0x000fe400078e3cff */
[----:B------:R-:W-:Y:S02]  /*0d70*/  @P0 LOP3.LUT R4, R4, R25, RZ, 0x3c, !PT ;  /* 0x0000001904040212 */ /* 0x000fe400078e3cff */
[----:B------:R-:W-:Y:S01]  /*0d80*/  @P0 LOP3.LUT R5, R5, R24, RZ, 0x3c, !PT ;  /* 0x0000001805050212 */ /* 0x000fe200078e3cff */
[----:B------:R-:W-:Y:S06]  /*0d90*/  @P1 BRA `(.L_x_7) ;  /* 0xfffffff400481947 */ /* 0x000fec000383ffff */
[----:B------:R-:W-:-:S05]  /*0da0*/  VIADD R17, R17, 0x1 ;  /* 0x0000000111117836 */ /* 0x000fca0000000000 */
[----:B------:R-:W-:-:S13]  /*0db0*/  ISETP.NE.AND P0, PT, R17, 0x5, PT ;  /* 0x000000051100780c */ /* 0x000fda0003f05270 */
[----:B------:R-:W-:Y:S05]  /*0dc0*/  @P0 BRA `(.L_x_8) ;  /* 0xfffffff400300947 */ /* 0x000fea000383ffff */
[----:B------:R1:W-:Y:S01]  /*0dd0*/  STG.E.64 desc[UR4][R6.64+0x8], R4 ;  /* 0x0000080406007986 */ /* 0x0003e2000c101b04 */
[----:B------:R-:W-:Y:S01]  /*0de0*/  VIADD R14, R14, 0x1 ;  /* 0x000000010e0e7836 */ /* 0x000fe20000000000 */
[----:B------:R-:W-:Y:S02]  /*0df0*/  LOP3.LUT R11, R13, 0x3, RZ, 0xc0, !PT ;  /* 0x000000030d0b7812 */ /* 0x000fe400078ec0ff */
[----:B------:R1:W-:Y:S02]  /*0e00*/  STG.E.64 desc[UR4][R6.64+0x10], R2 ;  /* 0x0000100206007986 */ /* 0x0003e4000c101b04 */
[----:B------:R-:W-:Y:S02]  /*0e10*/  ISETP.GE.U32.AND P0, PT, R14, R11, PT ;  /* 0x0000000b0e00720c */ /* 0x000fe40003f06070 */
[----:B------:R1:W-:Y:S11]  /*0e20*/  STG.E desc[UR4][R6.64+0x4], R15 ;  /* 0x0000040f06007986 */ /* 0x0003f6000c101904 */
[----:B------:R-:W-:Y:S05]  /*0e30*/  @!P0 BRA `(.L_x_9) ;  /* 0xfffffff400048947 */ /* 0x000fea000383ffff */
.L_x_6:
[----:B------:R-:W-:Y:S05]  /*0e40*/  BSYNC.RECONVERGENT B1 ;  /* 0x0000000000017941 */ /* 0x000fea0003800200 */
.L_x_5:
[C---:B------:R-:W-:Y:S01]  /*0e50*/  ISETP.GT.U32.AND P0, PT, R13.reuse, 0x3, PT ;  /* 0x000000030d00780c */ /* 0x040fe20003f04070 */
[----:B------:R-:W-:Y:S01]  /*0e60*/  VIADD R12, R12, 0x1 ;  /* 0x000000010c0c7836 */ /* 0x000fe20000000000 */
[--C-:B------:R-:W-:Y:S02]  /*0e70*/  SHF.R.U64 R13, R13, 0x2, R0.reuse ;  /* 0x000000020d0d7819 */ /* 0x100fe40000001200 */
[----:B------:R-:W-:Y:S02]  /*0e80*/  ISETP.GT.U32.AND.EX P0, PT, R0, RZ, PT, P0 ;  /* 0x000000ff0000720c */ /* 0x000fe40003f04100 */
[----:B------:R-:W-:-:S11]  /*0e90*/  SHF.R.U32.HI R0, RZ, 0x2, R0 ;  /* 0x00000002ff007819 */ /* 0x000fd60000011600 */
[----:B------:R-:W-:Y:S05]  /*0ea0*/  @P0 BRA `(.L_x_10) ;  /* 0xfffffff000c80947 */ /* 0x000fea000383ffff */
.L_x_4:
[----:B------:R-:W-:Y:S05]  /*0eb0*/  BSYNC.RECONVERGENT B0 ;  /* 0x0000000000007941 */ /* 0x000fea0003800200 */
.L_x_3:
[----:B------:R-:W-:Y:S04]  /*0ec0*/  STG.E.64 desc[UR4][R6.64+0x18], RZ ;  /* 0x000018ff06007986 */ /* 0x000fe8000c101b04 */
[----:B------:R-:W-:Y:S04]  /*0ed0*/  STG.E desc[UR4][R6.64+0x20], RZ ;  /* 0x000020ff06007986 */ /* 0x000fe8000c101904 */
[----:B------:R-:W-:Y:S01]  /*0ee0*/  STG.E.64 desc[UR4][R6.64+0x28], RZ ;  /* 0x000028ff06007986 */ /* 0x000fe2000c101b04 */
[----:B------:R-:W-:Y:S05]  /*0ef0*/  EXIT ;  /* 0x000000000000794d */ /* 0x000fea0003800000 */
.L_x_11:
        /* <DEDUP_REMOVED lines=16> */
.L_x_13:


//--------------------- .nv.global.init           --------------------------
	.section	.nv.global.init,"aw",@progbits
	.align	4
.nv.global.init:
	.type		mrg32k3aM1SubSeq,@object
	.size		mrg32k3aM1SubSeq,(mrg32k3aM2SubSeq - mrg32k3aM1SubSeq)
mrg32k3aM1SubSeq:
        /*0000*/ 	.byte	0x0b, 0xcc, 0xee, 0x04, 0x73, 0x29, 0x8b, 0x6f, 0xf6, 0x53, 0x03, 0xf6, 0x23, 0xf6, 0xea, 0xda
        /* <DEDUP_REMOVED lines=125> */
	.type		mrg32k3aM2SubSeq,@object
	.size		mrg32k3aM2SubSeq,(mrg32k3aM1 - mrg32k3aM2SubSeq)
mrg32k3aM2SubSeq:
        /* <DEDUP_REMOVED lines=126> */
	.type		mrg32k3aM1,@object
	.size		mrg32k3aM1,(mrg32k3aM1Seq - mrg32k3aM1)
mrg32k3aM1:
        /* <DEDUP_REMOVED lines=144> */
	.type		mrg32k3aM1Seq,@object
	.size		mrg32k3aM1Seq,(mrg32k3aM2 - mrg32k3aM1Seq)
mrg32k3aM1Seq:
        /* <DEDUP_REMOVED lines=144> */
	.type		mrg32k3aM2,@object
	.size		mrg32k3aM2,(mrg32k3aM2Seq - mrg32k3aM2)
mrg32k3aM2:
        /* <DEDUP_REMOVED lines=144> */
	.type		mrg32k3aM2Seq,@object
	.size		mrg32k3aM2Seq,(precalc_xorwow_matrix - mrg32k3aM2Seq)
mrg32k3aM2Seq:
        /* <DEDUP_REMOVED lines=144> */
	.type		precalc_xorwow_matrix,@object
	.size		precalc_xorwow_matrix,(precalc_xorwow_offset_matrix - precalc_xorwow_matrix)
precalc_xorwow_matrix:
        /* <DEDUP_REMOVED lines=6400> */
	.type		precalc_xorwow_offset_matrix,@object
	.size		precalc_xorwow_offset_matrix,(.L_1 - precalc_xorwow_offset_matrix)
precalc_xorwow_offset_matrix:
        /* <DEDUP_REMOVED lines=6400> */
.L_1:


//--------------------- .nv.shared._Z9sumRandomP17curandStateXORWOWPd --------------------------
	.section	.nv.shared._Z9sumRandomP17curandStateXORWOWPd,"aw",@nobits
	.sectionflags	@""
	.align	8
.nv.shared._Z9sumRandomP17curandStateXORWOWPd:
	.zero		1536


//--------------------- .nv.shared.reserved.0     --------------------------
	.section	.nv.shared.reserved.0,"aw",@nobits
	.weak		__nv_reservedSMEM_offset_0_alias
	.size		__nv_reservedSMEM_offset_0_alias, 0, 64
	.other		__nv_reservedSMEM_offset_0_alias,@"STO_CUDA_RESERVED_SHARED STV_DEFAULT"
__nv_reservedSMEM_offset_0_alias:
	.zero		0
	.zero		64


//--------------------- .nv.constant0._Z9sumRandomP17curandStateXORWOWPd --------------------------
	.section	.nv.constant0._Z9sumRandomP17curandStateXORWOWPd,"a",@progbits
	.sectionflags	@""
	.align	4
.nv.constant0._Z9sumRandomP17curandStateXORWOWPd:
	.zero		912


//--------------------- .nv.constant0._Z7initRNGP17curandStateXORWOWm --------------------------
	.section	.nv.constant0._Z7initRNGP17curandStateXORWOWm,"a",@progbits
	.sectionflags	@""
	.align	4
.nv.constant0._Z7initRNGP17curandStateXORWOWm:
	.zero		912


//--------------------- SYMBOLS --------------------------

	.type		.nv.reservedSmem.offset0,@object
	.size		.nv.reservedSmem.offset0,0x4
	.type		.nv.reservedSmem.cap,@object
	.size		.nv.reservedSmem.cap,0x4
